	.headerflags	@"EF_CUDA_TEXMODE_UNIFIED EF_CUDA_64BIT_ADDRESS EF_CUDA_ACCELERATORS EF_CUDA_SM90 EF_CUDA_VIRTUAL_SM(EF_CUDA_SM90)"
	.elftype	@"ET_EXEC"


//--------------------- .nv.info                  --------------------------
	.section	.nv.info,"",@"SHT_CUDA_INFO"
	.align	4


	//----- nvinfo : EIATTR_REGCOUNT
	.align		4
        /*0000*/ 	.byte	0x04, 0x2f
        /*0002*/ 	.short	(.L_1 - .L_0)
	.align		4
.L_0:
        /*0004*/ 	.word	index@(triton_poi_fused__unsafe_index_add_mul_sub_14)
        /*0008*/ 	.word	0x0000001c


	//----- nvinfo : EIATTR_MIN_STACK_SIZE
	.align		4
.L_1:
        /*000c*/ 	.byte	0x04, 0x12
        /*000e*/ 	.short	(.L_3 - .L_2)
	.align		4
.L_2:
        /*0010*/ 	.word	index@(triton_poi_fused__unsafe_index_add_mul_sub_14)
        /*0014*/ 	.word	0x00000000


	//----- nvinfo : EIATTR_FRAME_SIZE
	.align		4
.L_3:
        /*0018*/ 	.byte	0x04, 0x11
        /*001a*/ 	.short	(.L_5 - .L_4)
	.align		4
.L_4:
        /*001c*/ 	.word	index@(triton_poi_fused__unsafe_index_add_mul_sub_14)
        /*0020*/ 	.word	0x00000000


	//----- nvinfo : EIATTR_MIN_STACK_SIZE
	.align		4
.L_5:
        /*0024*/ 	.byte	0x04, 0x12
        /*0026*/ 	.short	(.L_7 - .L_6)
	.align		4
.L_6:
        /*0028*/ 	.word	index@(triton_poi_fused__unsafe_index_add_mul_sub_14)
        /*002c*/ 	.word	0x00000000
.L_7:


//--------------------- .nv.info.triton_poi_fused__unsafe_index_add_mul_sub_14 --------------------------
	.section	.nv.info.triton_poi_fused__unsafe_index_add_mul_sub_14,"",@"SHT_CUDA_INFO"
	.sectionflags	@""
	.align	4


	//----- nvinfo : EIATTR_CUDA_API_VERSION
	.align		4
        /*0000*/ 	.byte	0x04, 0x37
        /*0002*/ 	.short	(.L_9 - .L_8)
.L_8:
        /*0004*/ 	.word	0x0000007c


	//----- nvinfo : EIATTR_KPARAM_INFO
	.align		4
.L_9:
        /*0008*/ 	.byte	0x04, 0x17
        /*000a*/ 	.short	(.L_11 - .L_10)
.L_10:
        /*000c*/ 	.word	0x00000000
        /*0010*/ 	.short	0x000a
        /*0012*/ 	.short	0x0050
        /*0014*/ 	.byte	0x00, 0xf0, 0x11, 0x00


	//----- nvinfo : EIATTR_KPARAM_INFO
	.align		4
.L_11:
        /*0018*/ 	.byte	0x04, 0x17
        /*001a*/ 	.short	(.L_13 - .L_12)
.L_12:
        /*001c*/ 	.word	0x00000000
        /*0020*/ 	.short	0x0009
        /*0022*/ 	.short	0x0048
        /*0024*/ 	.byte	0x00, 0xf4, 0x21, 0x00


	//----- nvinfo : EIATTR_KPARAM_INFO
	.align		4
.L_13:
        /*0028*/ 	.byte	0x04, 0x17
        /*002a*/ 	.short	(.L_15 - .L_14)
.L_14:
        /*002c*/ 	.word	0x00000000
        /*0030*/ 	.short	0x0008
        /*0032*/ 	.short	0x0040
        /*0034*/ 	.byte	0x00, 0xf4, 0x21, 0x00


	//----- nvinfo : EIATTR_KPARAM_INFO
	.align		4
.L_15:
        /*0038*/ 	.byte	0x04, 0x17
        /*003a*/ 	.short	(.L_17 - .L_16)
.L_16:
        /*003c*/ 	.word	0x00000000
        /*0040*/ 	.short	0x0007
        /*0042*/ 	.short	0x0038
        /*0044*/ 	.byte	0x00, 0xf4, 0x21, 0x00


	//----- nvinfo : EIATTR_KPARAM_INFO
	.align		4
.L_17:
        /*0048*/ 	.byte	0x04, 0x17
        /*004a*/ 	.short	(.L_19 - .L_18)
.L_18:
        /*004c*/ 	.word	0x00000000
        /*0050*/ 	.short	0x0006
        /*0052*/ 	.short	0x0030
        /*0054*/ 	.byte	0x00, 0xf4, 0x21, 0x00


	//----- nvinfo : EIATTR_KPARAM_INFO
	.align		4
.L_19:
        /*0058*/ 	.byte	0x04, 0x17
        /*005a*/ 	.short	(.L_21 - .L_20)
.L_20:
        /*005c*/ 	.word	0x00000000
        /*0060*/ 	.short	0x0005
        /*0062*/ 	.short	0x0028
        /*0064*/ 	.byte	0x00, 0xf4, 0x21, 0x00


	//----- nvinfo : EIATTR_KPARAM_INFO
	.align		4
.L_21:
        /*0068*/ 	.byte	0x04, 0x17
        /*006a*/ 	.short	(.L_23 - .L_22)
.L_22:
        /*006c*/ 	.word	0x00000000
        /*0070*/ 	.short	0x0004
        /*0072*/ 	.short	0x0020
        /*0074*/ 	.byte	0x00, 0xf4, 0x21, 0x00


	//----- nvinfo : EIATTR_KPARAM_INFO
	.align		4
.L_23:
        /*0078*/ 	.byte	0x04, 0x17
        /*007a*/ 	.short	(.L_25 - .L_24)
.L_24:
        /*007c*/ 	.word	0x00000000
        /*0080*/ 	.short	0x0003
        /*0082*/ 	.short	0x0018
        /*0084*/ 	.byte	0x00, 0xf4, 0x21, 0x00


	//----- nvinfo : EIATTR_KPARAM_INFO
	.align		4
.L_25:
        /*0088*/ 	.byte	0x04, 0x17
        /*008a*/ 	.short	(.L_27 - .L_26)
.L_26:
        /*008c*/ 	.word	0x00000000
        /*0090*/ 	.short	0x0002
        /*0092*/ 	.short	0x0010
        /*0094*/ 	.byte	0x00, 0xf4, 0x21, 0x00


	//----- nvinfo : EIATTR_KPARAM_INFO
	.align		4
.L_27:
        /*0098*/ 	.byte	0x04, 0x17
        /*009a*/ 	.short	(.L_29 - .L_28)
.L_28:
        /*009c*/ 	.word	0x00000000
        /*00a0*/ 	.short	0x0001
        /*00a2*/ 	.short	0x0008
        /*00a4*/ 	.byte	0x00, 0xf4, 0x21, 0x00


	//----- nvinfo : EIATTR_KPARAM_INFO
	.align		4
.L_29:
        /*00a8*/ 	.byte	0x04, 0x17
        /*00aa*/ 	.short	(.L_31 - .L_30)
.L_30:
        /*00ac*/ 	.word	0x00000000
        /*00b0*/ 	.short	0x0000
        /*00b2*/ 	.short	0x0000
        /*00b4*/ 	.byte	0x00, 0xf4, 0x21, 0x00


	//----- nvinfo : EIATTR_SPARSE_MMA_MASK
	.align		4
.L_31:
        /*00b8*/ 	.byte	0x03, 0x50
        /*00ba*/ 	.short	0x0000


	//----- nvinfo : EIATTR_MAXREG_COUNT
	.align		4
        /*00bc*/ 	.byte	0x03, 0x1b
        /*00be*/ 	.short	0x00ff


	//----- nvinfo : EIATTR_EXIT_INSTR_OFFSETS
	.align		4
        /*00c0*/ 	.byte	0x04, 0x1c
        /*00c2*/ 	.short	(.L_33 - .L_32)


	//   ....[0]....
.L_32:
        /*00c4*/ 	.word	0x000006d0


	//----- nvinfo : EIATTR_REQNTID
	.align		4
.L_33:
        /*00c8*/ 	.byte	0x04, 0x10
        /*00ca*/ 	.short	(.L_35 - .L_34)
.L_34:
        /*00cc*/ 	.word	0x00000080
        /*00d0*/ 	.word	0x00000001
        /*00d4*/ 	.word	0x00000001


	//----- nvinfo : EIATTR_CBANK_PARAM_SIZE
	.align		4
.L_35:
        /*00d8*/ 	.byte	0x03, 0x19
        /*00da*/ 	.short	0x0054


	//----- nvinfo : EIATTR_PARAM_CBANK
	.align		4
        /*00dc*/ 	.byte	0x04, 0x0a
        /*00de*/ 	.short	(.L_37 - .L_36)
	.align		4
.L_36:
        /*00e0*/ 	.word	index@(.nv.constant0.triton_poi_fused__unsafe_index_add_mul_sub_14)
        /*00e4*/ 	.short	0x0210
        /*00e6*/ 	.short	0x0054


	//----- nvinfo : EIATTR_SW_WAR
	.align		4
.L_37:
        /*00e8*/ 	.byte	0x04, 0x36
        /*00ea*/ 	.short	(.L_39 - .L_38)
.L_38:
        /*00ec*/ 	.word	0x00000008
.L_39:


//--------------------- .nv.callgraph             --------------------------
	.section	.nv.callgraph,"",@"SHT_CUDA_CALLGRAPH"
	.align	4
	.sectionentsize	8
	.align		4
        /*0000*/ 	.word	0x00000000
	.align		4
        /*0004*/ 	.word	0xffffffff
	.align		4
        /*0008*/ 	.word	0x00000000
	.align		4
        /*000c*/ 	.word	0xfffffffe
	.align		4
        /*0010*/ 	.word	0x00000000
	.align		4
        /*0014*/ 	.word	0xfffffffd
	.align		4
        /*0018*/ 	.word	0x00000000
	.align		4
        /*001c*/ 	.word	0xfffffffc


//--------------------- .text.triton_poi_fused__unsafe_index_add_mul_sub_14 --------------------------
	.section	.text.triton_poi_fused__unsafe_index_add_mul_sub_14,"ax",@progbits
	.align	128
        .global         triton_poi_fused__unsafe_index_add_mul_sub_14
        .type           triton_poi_fused__unsafe_index_add_mul_sub_14,@function
        .size           triton_poi_fused__unsafe_index_add_mul_sub_14,(.L_x_1 - triton_poi_fused__unsafe_index_add_mul_sub_14)
        .other          triton_poi_fused__unsafe_index_add_mul_sub_14,@"STO_CUDA_ENTRY STV_DEFAULT"
triton_poi_fused__unsafe_index_add_mul_sub_14:
.text.triton_poi_fused__unsafe_index_add_mul_sub_14:
[----:B------:R-:W-:Y:S01]  /*0000*/  LDC R1, c[0x0][0x28] ;  /* 0x00000a00ff017b82 */ /* 0x000fe20000000800 */
[----:B------:R-:W1:Y:S07]  /*0010*/  S2R R3, SR_TID.X ;  /* 0x0000000000037919 */ /* 0x000e6e0000002100 */
[----:B------:R-:W2:Y:S01]  /*0020*/  LDC.64 R10, c[0x0][0x218] ;  /* 0x00008600ff0a7b82 */ /* 0x000ea20000000a00 */
[----:B------:R-:W-:Y:S01]  /*0030*/  ULDC.64 UR4, c[0x0][0x208] ;  /* 0x0000820000047ab9 */ /* 0x000fe20000000a00 */
[----:B------:R-:W-:Y:S01]  /*0040*/  ULDC.64 UR6, c[0x0][0x228] ;  /* 0x00008a0000067ab9 */ /* 0x000fe20000000a00 */
[----:B------:R-:W3:Y:S05]  /*0050*/  S2R R2, SR_CTAID.X ;  /* 0x0000000000027919 */ /* 0x000eea0000002500 */
[----:B------:R-:W4:Y:S08]  /*0060*/  LDC.64 R4, c[0x0][0x220] ;  /* 0x00008800ff047b82 */ /* 0x000f300000000a00 */
[----:B------:R-:W5:Y:S01]  /*0070*/  LDC.64 R8, c[0x0][0x240] ;  /* 0x00009000ff087b82 */ /* 0x000f620000000a00 */
[----:B-1----:R-:W-:-:S05]  /*0080*/  LOP3.LUT R3, R3, 0x7f, RZ, 0xc0, !PT ;  /* 0x0000007f03037812 */ /* 0x002fca00078ec0ff */
[----:B---3--:R-:W-:-:S05]  /*0090*/  IMAD R0, R2, 0x80, R3 ;  /* 0x0000008002007824 */ /* 0x008fca00078e0203 */
[----:B------:R-:W-:-:S04]  /*00a0*/  SHF.R.S32.HI R3, RZ, 0x1f, R0 ;  /* 0x0000001fff037819 */ /* 0x000fc80000011400 */
[----:B------:R-:W-:-:S04]  /*00b0*/  LEA.HI R3, R3, R0, RZ, 0x3 ;  /* 0x0000000003037211 */ /* 0x000fc800078f18ff */
[----:B------:R-:W-:Y:S02]  /*00c0*/  SHF.R.S32.HI R12, RZ, 0x3, R3 ;  /* 0x00000003ff0c7819 */ /* 0x000fe40000011403 */
[----:B------:R-:W-:Y:S02]  /*00d0*/  LOP3.LUT R13, R3, 0xfffffff8, RZ, 0xc0, !PT ;  /* 0xfffffff8030d7812 */ /* 0x000fe400078ec0ff */
[----:B------:R-:W-:-:S03]  /*00e0*/  LEA.HI R6, R12, R12, RZ, 0x3 ;  /* 0x0000000c0c067211 */ /* 0x000fc600078f18ff */
[----:B------:R-:W-:Y:S01]  /*00f0*/  IMAD.IADD R13, R0, 0x1, -R13 ;  /* 0x00000001000d7824 */ /* 0x000fe200078e0a0d */
[----:B------:R-:W-:-:S05]  /*0100*/  LOP3.LUT R7, R6, 0xfffffff8, RZ, 0xc0, !PT ;  /* 0xfffffff806077812 */ /* 0x000fca00078ec0ff */
[----:B------:R-:W-:Y:S02]  /*0110*/  IMAD.IADD R12, R12, 0x1, -R7 ;  /* 0x000000010c0c7824 */ /* 0x000fe400078e0a07 */
[----:B------:R-:W1:Y:S02]  /*0120*/  LDC.64 R6, c[0x0][0x248] ;  /* 0x00009200ff067b82 */ /* 0x000e640000000a00 */
[----:B--2---:R-:W-:-:S06]  /*0130*/  IMAD.WIDE R10, R12, 0x8, R10 ;  /* 0x000000080c0a7825 */ /* 0x004fcc00078e020a */
[----:B------:R-:W2:Y:S01]  /*0140*/  LDG.E.EL.64 R10, desc[UR4][R10.64] ;  /* 0x000000040a0a7981 */ /* 0x000ea2000c2e1b00 */
[----:B----4-:R-:W-:-:S06]  /*0150*/  IMAD.WIDE R4, R13, 0x8, R4 ;  /* 0x000000080d047825 */ /* 0x010fcc00078e0204 */
[----:B------:R-:W3:Y:S01]  /*0160*/  LDG.E.EL.64 R4, desc[UR4][R4.64] ;  /* 0x0000000404047981 */ /* 0x000ee2000c2e1b00 */
[----:B-----5:R-:W-:-:S06]  /*0170*/  IMAD.WIDE R8, R12, 0x8, R8 ;  /* 0x000000080c087825 */ /* 0x020fcc00078e0208 */
[----:B------:R-:W4:Y:S01]  /*0180*/  LDG.E.EL.64 R8, desc[UR4][R8.64] ;  /* 0x0000000408087981 */ /* 0x000f22000c2e1b00 */
[----:B-1----:R-:W-:-:S06]  /*0190*/  IMAD.WIDE R6, R13, 0x8, R6 ;  /* 0x000000080d067825 */ /* 0x002fcc00078e0206 */
[----:B------:R-:W5:Y:S01]  /*01a0*/  LDG.E.EL.64 R6, desc[UR4][R6.64] ;  /* 0x0000000406067981 */ /* 0x000f62000c2e1b00 */
[----:B--2---:R-:W-:-:S04]  /*01b0*/  SHF.R.U32.HI R3, RZ, 0x1d, R11 ;  /* 0x0000001dff037819 */ /* 0x004fc8000001160b */
[----:B------:R-:W-:Y:S02]  /*01c0*/  LOP3.LUT R3, R3, 0x4, RZ, 0xc0, !PT ;  /* 0x0000000403037812 */ /* 0x000fe400078ec0ff */
[----:B---3--:R-:W-:Y:S02]  /*01d0*/  SHF.R.U32.HI R21, RZ, 0x1b, R5 ;  /* 0x0000001bff157819 */ /* 0x008fe40000011605 */
[----:B------:R-:W-:Y:S02]  /*01e0*/  IADD3 R20, P0, R10, R3, RZ ;  /* 0x000000030a147210 */ /* 0x000fe40007f1e0ff */
[----:B------:R-:W-:Y:S02]  /*01f0*/  SHF.R.S32.HI R3, RZ, 0x18, R2 ;  /* 0x00000018ff037819 */ /* 0x000fe40000011402 */
[----:B------:R-:W-:Y:S01]  /*0200*/  LEA R10, P1, R4, UR6, 0x2 ;  /* 0x00000006040a7c11 */ /* 0x000fe2000f8210ff */
[----:B------:R-:W-:Y:S01]  /*0210*/  IMAD.X R15, RZ, RZ, R11, P0 ;  /* 0x000000ffff0f7224 */ /* 0x000fe200000e060b */
[----:B------:R-:W-:-:S02]  /*0220*/  LOP3.LUT R21, R21, 0x10, RZ, 0xc0, !PT ;  /* 0x0000001015157812 */ /* 0x000fc400078ec0ff */
[----:B------:R-:W-:Y:S02]  /*0230*/  SGXT R3, R3, 0x1 ;  /* 0x000000010303781a */ /* 0x000fe40000000200 */
[----:B------:R-:W-:Y:S02]  /*0240*/  LEA.HI.X R11, R4, UR7, R5, 0x2, P1 ;  /* 0x00000007040b7c11 */ /* 0x000fe400088f1405 */
[----:B------:R-:W-:Y:S01]  /*0250*/  IADD3 R21, P0, R21, R10, RZ ;  /* 0x0000000a15157210 */ /* 0x000fe20007f1e0ff */
[----:B------:R-:W1:Y:S01]  /*0260*/  LDC.64 R4, c[0x0][0x230] ;  /* 0x00008c00ff047b82 */ /* 0x000e620000000a00 */
[C---:B------:R-:W-:Y:S01]  /*0270*/  SHF.L.U64.HI R16, R20.reuse, 0x4, R15 ;  /* 0x0000000414107819 */ /* 0x040fe2000001020f */
[----:B------:R-:W-:Y:S01]  /*0280*/  IMAD.SHL.U32 R20, R20, 0x10, RZ ;  /* 0x0000001014147824 */ /* 0x000fe200078e00ff */
[----:B------:R-:W-:Y:S01]  /*0290*/  LEA.HI R3, R3, R0, RZ, 0x6 ;  /* 0x0000000003037211 */ /* 0x000fe200078f30ff */
[----:B------:R-:W-:Y:S01]  /*02a0*/  IMAD.X R11, RZ, RZ, R11, P0 ;  /* 0x000000ffff0b7224 */ /* 0x000fe200000e060b */
[----:B----4-:R-:W-:-:S02]  /*02b0*/  SHF.R.U32.HI R23, RZ, 0x1d, R9 ;  /* 0x0000001dff177819 */ /* 0x010fc40000011609 */
[----:B------:R-:W-:Y:S02]  /*02c0*/  SHF.R.S32.HI R17, RZ, 0x6, R3 ;  /* 0x00000006ff117819 */ /* 0x000fe40000011403 */
[----:B------:R-:W-:Y:S01]  /*02d0*/  IADD3 R18, P0, R20, R21, RZ ;  /* 0x0000001514127210 */ /* 0x000fe20007f1e0ff */
[----:B------:R-:W2:Y:S01]  /*02e0*/  LDC.64 R2, c[0x0][0x238] ;  /* 0x00008e00ff027b82 */ /* 0x000ea20000000a00 */
[----:B------:R-:W-:Y:S01]  /*02f0*/  LOP3.LUT R23, R23, 0x4, RZ, 0xc0, !PT ;  /* 0x0000000417177812 */ /* 0x000fe200078ec0ff */
[----:B------:R-:W-:Y:S01]  /*0300*/  IMAD.SHL.U32 R15, R17, 0x10, RZ ;  /* 0x00000010110f7824 */ /* 0x000fe200078e00ff */
[----:B-----5:R-:W-:Y:S01]  /*0310*/  SHF.R.U32.HI R10, RZ, 0x1b, R7 ;  /* 0x0000001bff0a7819 */ /* 0x020fe20000011607 */
[----:B------:R-:W-:Y:S01]  /*0320*/  IMAD.X R19, R16, 0x1, R11, P0 ;  /* 0x0000000110137824 */ /* 0x000fe200000e060b */
[----:B------:R-:W-:Y:S02]  /*0330*/  IADD3 R22, P0, R8, R23, RZ ;  /* 0x0000001708167210 */ /* 0x000fe40007f1e0ff */
[----:B------:R-:W-:Y:S01]  /*0340*/  LEA R23, P1, R6, UR6, 0x2 ;  /* 0x0000000606177c11 */ /* 0x000fe2000f8210ff */
[----:B------:R-:W-:Y:S01]  /*0350*/  IMAD.WIDE R18, R15, 0x4, R18 ;  /* 0x000000040f127825 */ /* 0x000fe200078e0212 */
[----:B------:R-:W-:-:S02]  /*0360*/  LOP3.LUT R8, R10, 0x10, RZ, 0xc0, !PT ;  /* 0x000000100a087812 */ /* 0x000fc400078ec0ff */
[----:B------:R-:W-:Y:S01]  /*0370*/  LEA.HI.X R7, R6, UR7, R7, 0x2, P1 ;  /* 0x0000000706077c11 */ /* 0x000fe200088f1407 */
[----:B------:R-:W-:Y:S01]  /*0380*/  IMAD.X R25, RZ, RZ, R9, P0 ;  /* 0x000000ffff197224 */ /* 0x000fe200000e0609 */
[----:B------:R-:W-:Y:S01]  /*0390*/  IADD3 R9, P0, R8, R23, RZ ;  /* 0x0000001708097210 */ /* 0x000fe20007f1e0ff */
[C---:B------:R-:W-:Y:S01]  /*03a0*/  IMAD.SHL.U32 R24, R22.reuse, 0x10, RZ ;  /* 0x0000001016187824 */ /* 0x040fe200078e00ff */
[----:B------:R3:W4:Y:S01]  /*03b0*/  LDG.E.EL R14, desc[UR4][R18.64] ;  /* 0x00000004120e7981 */ /* 0x000722000c2e1900 */
[----:B-1----:R-:W-:Y:S01]  /*03c0*/  IMAD.WIDE R4, R17, 0x4, R4 ;  /* 0x0000000411047825 */ /* 0x002fe200078e0204 */
[----:B------:R-:W-:Y:S02]  /*03d0*/  SHF.L.U64.HI R22, R22, 0x4, R25 ;  /* 0x0000000416167819 */ /* 0x000fe40000010219 */
[----:B------:R-:W-:Y:S01]  /*03e0*/  IADD3 R10, P1, R24, R21, RZ ;  /* 0x00000015180a7210 */ /* 0x000fe20007f3e0ff */
[----:B------:R-:W-:Y:S01]  /*03f0*/  IMAD.X R7, RZ, RZ, R7, P0 ;  /* 0x000000ffff077224 */ /* 0x000fe200000e0607 */
[----:B------:R-:W-:Y:S01]  /*0400*/  IADD3 R8, P2, R9, R24, RZ ;  /* 0x0000001809087210 */ /* 0x000fe20007f5e0ff */
[----:B------:R-:W4:Y:S01]  /*0410*/  LDG.E.EL R5, desc[UR4][R4.64] ;  /* 0x0000000404057981 */ /* 0x000f22000c2e1900 */
[----:B------:R-:W-:Y:S01]  /*0420*/  IADD3 R6, P3, R9, R20, RZ ;  /* 0x0000001409067210 */ /* 0x000fe20007f7e0ff */
[----:B------:R-:W-:Y:S01]  /*0430*/  IMAD.X R11, R22, 0x1, R11, P1 ;  /* 0x00000001160b7824 */ /* 0x000fe200008e060b */
[----:B------:R-:W1:Y:S01]  /*0440*/  LDC.64 R20, c[0x0][0x258] ;  /* 0x00009600ff147b82 */ /* 0x000e620000000a00 */
[----:B------:R-:W-:-:S02]  /*0450*/  IMAD.X R9, R7, 0x1, R22, P2 ;  /* 0x0000000107097824 */ /* 0x000fc400010e0616 */
[----:B------:R-:W-:Y:S02]  /*0460*/  IMAD.X R7, R7, 0x1, R16, P3 ;  /* 0x0000000107077824 */ /* 0x000fe400018e0610 */
[----:B--2---:R-:W-:-:S03]  /*0470*/  IMAD.WIDE R2, R17, 0x4, R2 ;  /* 0x0000000411027825 */ /* 0x004fc600078e0202 */
[----:B------:R-:W2:Y:S01]  /*0480*/  LDC.64 R16, c[0x0][0x250] ;  /* 0x00009400ff107b82 */ /* 0x000ea20000000a00 */
[C---:B------:R-:W-:Y:S02]  /*0490*/  IMAD.WIDE R10, R15.reuse, 0x4, R10 ;  /* 0x000000040f0a7825 */ /* 0x040fe400078e020a */
[----:B------:R-:W5:Y:S02]  /*04a0*/  LDG.E.EL R2, desc[UR4][R2.64] ;  /* 0x0000000402027981 */ /* 0x000f64000c2e1900 */
[C---:B------:R-:W-:Y:S02]  /*04b0*/  IMAD.WIDE R8, R15.reuse, 0x4, R8 ;  /* 0x000000040f087825 */ /* 0x040fe400078e0208 */
[----:B------:R-:W5:Y:S02]  /*04c0*/  LDG.E.EL R10, desc[UR4][R10.64] ;  /* 0x000000040a0a7981 */ /* 0x000f64000c2e1900 */
[----:B---3--:R-:W-:Y:S02]  /*04d0*/  IMAD.WIDE R18, R15, 0x4, R6 ;  /* 0x000000040f127825 */ /* 0x008fe400078e0206 */
[----:B------:R-:W3:Y:S04]  /*04e0*/  LDG.E.EL R8, desc[UR4][R8.64] ;  /* 0x0000000408087981 */ /* 0x000ee8000c2e1900 */
[----:B------:R-:W3:Y:S01]  /*04f0*/  LDG.E.EL R18, desc[UR4][R18.64] ;  /* 0x0000000412127981 */ /* 0x000ee2000c2e1900 */
[----:B--2---:R-:W-:-:S05]  /*0500*/  IMAD.WIDE R16, R13, 0x4, R16 ;  /* 0x000000040d107825 */ /* 0x004fca00078e0210 */
[----:B------:R-:W2:Y:S01]  /*0510*/  LDG.E.EL R6, desc[UR4][R16.64] ;  /* 0x0000000410067981 */ /* 0x000ea2000c2e1900 */
[----:B-1----:R-:W-:-:S05]  /*0520*/  IMAD.WIDE R12, R12, 0x4, R20 ;  /* 0x000000040c0c7825 */ /* 0x002fca00078e0214 */
[----:B------:R-:W2:Y:S01]  /*0530*/  LDG.E.EL R7, desc[UR4][R12.64] ;  /* 0x000000040c077981 */ /* 0x000ea2000c2e1900 */
[C---:B----4-:R-:W-:Y:S01]  /*0540*/  FADD R15, -R5.reuse, R14 ;  /* 0x0000000e050f7221 */ /* 0x050fe20000000100 */
[C---:B-----5:R-:W-:Y:S01]  /*0550*/  FADD R11, -R5.reuse, R10 ;  /* 0x0000000a050b7221 */ /* 0x060fe20000000100 */
[C---:B---3--:R-:W-:Y:S01]  /*0560*/  FADD R21, -R5.reuse, R8 ;  /* 0x0000000805157221 */ /* 0x048fe20000000100 */
[----:B------:R-:W-:Y:S01]  /*0570*/  FADD R5, -R5, R18 ;  /* 0x0000001205057221 */ /* 0x000fe20000000100 */
[C---:B------:R-:W-:Y:S01]  /*0580*/  FMUL R15, R2.reuse, R15 ;  /* 0x0000000f020f7220 */ /* 0x040fe20000400000 */
[C---:B------:R-:W-:Y:S01]  /*0590*/  FMUL R11, R2.reuse, R11 ;  /* 0x0000000b020b7220 */ /* 0x040fe20000400000 */
[C---:B------:R-:W-:Y:S01]  /*05a0*/  FMUL R21, R2.reuse, R21 ;  /* 0x0000001502157220 */ /* 0x040fe20000400000 */
[----:B------:R-:W-:Y:S02]  /*05b0*/  FMUL R5, R2, R5 ;  /* 0x0000000502057220 */ /* 0x000fe40000400000 */
[----:B------:R-:W1:Y:S01]  /*05c0*/  LDC.64 R2, c[0x0][0x210] ;  /* 0x00008400ff027b82 */ /* 0x000e620000000a00 */
[----:B------:R-:W-:-:S02]  /*05d0*/  FSETP.GEU.AND P0, PT, R15, RZ, PT ;  /* 0x000000ff0f00720b */ /* 0x000fc40003f0e000 */
[----:B------:R-:W-:Y:S02]  /*05e0*/  FSETP.GEU.AND P1, PT, R11, RZ, PT ;  /* 0x000000ff0b00720b */ /* 0x000fe40003f2e000 */
[----:B------:R-:W-:Y:S02]  /*05f0*/  FSETP.GEU.AND P3, PT, R21, RZ, PT ;  /* 0x000000ff1500720b */ /* 0x000fe40003f6e000 */
[----:B------:R-:W-:Y:S02]  /*0600*/  FSETP.GEU.AND P2, PT, R5, RZ, PT ;  /* 0x000000ff0500720b */ /* 0x000fe40003f4e000 */
[----:B------:R-:W-:Y:S02]  /*0610*/  FSEL R15, R15, RZ, P0 ;  /* 0x000000ff0f0f7208 */ /* 0x000fe40000000000 */
[----:B------:R-:W-:Y:S02]  /*0620*/  FSEL R11, R11, RZ, P1 ;  /* 0x000000ff0b0b7208 */ /* 0x000fe40000800000 */
[----:B------:R-:W-:-:S02]  /*0630*/  FSEL R4, R21, RZ, P3 ;  /* 0x000000ff15047208 */ /* 0x000fc40001800000 */
[----:B------:R-:W-:-:S03]  /*0640*/  FSEL R8, R5, RZ, P2 ;  /* 0x000000ff05087208 */ /* 0x000fc60001000000 */
[----:B------:R-:W-:Y:S02]  /*0650*/  FADD R4, -R11, R4 ;  /* 0x000000040b047221 */ /* 0x000fe40000000100 */
[----:B------:R-:W-:Y:S02]  /*0660*/  FADD R8, -R15, R8 ;  /* 0x000000080f087221 */ /* 0x000fe40000000100 */
[C---:B--2---:R-:W-:Y:S02]  /*0670*/  FFMA R4, R6.reuse, R4, R11 ;  /* 0x0000000406047223 */ /* 0x044fe4000000000b */
[----:B------:R-:W-:-:S04]  /*0680*/  FFMA R15, R6, R8, R15 ;  /* 0x00000008060f7223 */ /* 0x000fc8000000000f */
[----:B------:R-:W-:Y:S01]  /*0690*/  FADD R15, -R4, R15 ;  /* 0x0000000f040f7221 */ /* 0x000fe20000000100 */
[----:B-1----:R-:W-:-:S04]  /*06a0*/  IMAD.WIDE R2, R0, 0x4, R2 ;  /* 0x0000000400027825 */ /* 0x002fc800078e0202 */
[----:B------:R-:W-:-:S05]  /*06b0*/  FFMA R7, R7, R15, R4 ;  /* 0x0000000f07077223 */ /* 0x000fca0000000004 */
[----:B------:R-:W-:Y:S01]  /*06c0*/  STG.E desc[UR4][R2.64], R7 ;  /* 0x0000000702007986 */ /* 0x000fe2000c101904 */
[----:B------:R-:W-:Y:S05]  /*06d0*/  EXIT ;  /* 0x000000000000794d */ /* 0x000fea0003800000 */
.L_x_0:
[----:B------:R-:W-:-:S00]  /*06e0*/  BRA `(.L_x_0) ;  /* 0xfffffffc00fc7947 */ /* 0x000fc0000383ffff */
[----:B------:R-:W-:-:S00]  /*06f0*/  NOP ;  /* 0x0000000000007918 */ /* 0x000fc00000000000 */
        /* <DEDUP_REMOVED lines=8> */
.L_x_1:


//--------------------- .nv.constant0.triton_poi_fused__unsafe_index_add_mul_sub_14 --------------------------
	.section	.nv.constant0.triton_poi_fused__unsafe_index_add_mul_sub_14,"a",@progbits
	.sectionflags	@""
	.align	4
.nv.constant0.triton_poi_fused__unsafe_index_add_mul_sub_14:
	.zero		612
